//
// Generated by NVIDIA NVVM Compiler
//
// Compiler Build ID: CL-36424714
// Cuda compilation tools, release 13.0, V13.0.88
// Based on NVVM 20.0.0
//

.version 9.0
.target sm_100
.address_size 64

	// .globl	_Z25loop_output_concat_kernelPKfPfii

.visible .entry _Z25loop_output_concat_kernelPKfPfii(
	.param .u64 .ptr .align 1 _Z25loop_output_concat_kernelPKfPfii_param_0,
	.param .u64 .ptr .align 1 _Z25loop_output_concat_kernelPKfPfii_param_1,
	.param .u32 _Z25loop_output_concat_kernelPKfPfii_param_2,
	.param .u32 _Z25loop_output_concat_kernelPKfPfii_param_3
)
{
	.reg .pred 	%p<2>;
	.reg .b32 	%r<8>;
	.reg .b32 	%f<2>;
	.reg .b64 	%rd<8>;

	ld.param.u64 	%rd1, [_Z25loop_output_concat_kernelPKfPfii_param_0];
	ld.param.u64 	%rd2, [_Z25loop_output_concat_kernelPKfPfii_param_1];
	ld.param.u32 	%r2, [_Z25loop_output_concat_kernelPKfPfii_param_2];
	ld.param.u32 	%r3, [_Z25loop_output_concat_kernelPKfPfii_param_3];
	mov.u32 	%r4, %ctaid.x;
	mov.u32 	%r5, %ntid.x;
	mov.u32 	%r6, %tid.x;
	mad.lo.s32 	%r1, %r4, %r5, %r6;
	mul.lo.s32 	%r7, %r3, %r2;
	setp.ge.s32 	%p1, %r1, %r7;
	@%p1 bra 	$L__BB0_2;
	cvta.to.global.u64 	%rd3, %rd1;
	cvta.to.global.u64 	%rd4, %rd2;
	mul.wide.s32 	%rd5, %r1, 4;
	add.s64 	%rd6, %rd3, %rd5;
	ld.global.f32 	%f1, [%rd6];
	add.s64 	%rd7, %rd4, %rd5;
	st.global.f32 	[%rd7], %f1;
$L__BB0_2:
	ret;

}


// ===== COMPILED SASS (sm_100) =====

	.target	sm_100

	.elftype	@"ET_EXEC"


//--------------------- .note.nv.tkinfo           --------------------------
	.section	.note.nv.tkinfo,"",@"SHT_NOTE"
	.sectionflags	@"SHF_NOTE_NV_TKINFO"
	.tkinfo
        /*0018*/ 	.word	0x00000002
        /*0030*/ 	.string	""
        /*0030*/ 	.string	"ptxas"
        /*0030*/ 	.string	"Cuda compilation tools, release 13.0, V13.0.88"
        /*0030*/ 	.string	"Build cuda_13.0.r13.0/compiler.36424714_0"
        /*0030*/ 	.string	"-arch sm_100 -m 64 "



//--------------------- .note.nv.cuinfo           --------------------------
	.section	.note.nv.cuinfo,"",@"SHT_NOTE"
	.sectionflags	@"SHF_NOTE_NV_CUINFO"
        /*0018*/ 	.short	0x0002
        /*001a*/ 	.short	0x0064
        /*001c*/ 	.short	0x0082
	.zero		2


//--------------------- .nv.info                  --------------------------
	.section	.nv.info,"",@"SHT_CUDA_INFO"
	.align	4


	//----- nvinfo : EIATTR_REGCOUNT
	.align		4
        /*0000*/ 	.byte	0x04, 0x2f
        /*0002*/ 	.short	(.L_1 - .L_0)
	.align		4
.L_0:
        /*0004*/ 	.word	index@(_Z25loop_output_concat_kernelPKfPfii)
        /*0008*/ 	.word	0x0000000a


	//----- nvinfo : EIATTR_FRAME_SIZE
	.align		4
.L_1:
        /*000c*/ 	.byte	0x04, 0x11
        /*000e*/ 	.short	(.L_3 - .L_2)
	.align		4
.L_2:
        /*0010*/ 	.word	index@(_Z25loop_output_concat_kernelPKfPfii)
        /*0014*/ 	.word	0x00000000


	//----- nvinfo : EIATTR_MIN_STACK_SIZE
	.align		4
.L_3:
        /*0018*/ 	.byte	0x04, 0x12
        /*001a*/ 	.short	(.L_5 - .L_4)
	.align		4
.L_4:
        /*001c*/ 	.word	index@(_Z25loop_output_concat_kernelPKfPfii)
        /*0020*/ 	.word	0x00000000
.L_5:


//--------------------- .nv.compat                --------------------------
	.section	.nv.compat,"",@"SHT_CUDA_COMPAT_INFO"
	.align	4
        /*0000*/ 	.byte	0x02, 0x09, 0x00, 0x00, 0x02, 0x02, 0x01, 0x00, 0x02, 0x05, 0x05, 0x00, 0x03, 0x07, 0x01, 0x01
        /*0010*/ 	.byte	0x02, 0x03, 0x00, 0x00, 0x02, 0x06, 0x01, 0x00, 0x04, 0x0b, 0x08, 0x00, 0x09, 0x00, 0x00, 0x00
        /*0020*/ 	.byte	0x00, 0x00, 0x00, 0x00


//--------------------- .nv.info._Z25loop_output_concat_kernelPKfPfii --------------------------
	.section	.nv.info._Z25loop_output_concat_kernelPKfPfii,"",@"SHT_CUDA_INFO"
	.sectionflags	@""
	.align	4


	//----- nvinfo : EIATTR_CUDA_API_VERSION
	.align		4
        /*0000*/ 	.byte	0x04, 0x37
        /*0002*/ 	.short	(.L_7 - .L_6)
.L_6:
        /*0004*/ 	.word	0x00000082


	//----- nvinfo : EIATTR_KPARAM_INFO
	.align		4
.L_7:
        /*0008*/ 	.byte	0x04, 0x17
        /*000a*/ 	.short	(.L_9 - .L_8)
.L_8:
        /*000c*/ 	.word	0x00000000
        /*0010*/ 	.short	0x0003
        /*0012*/ 	.short	0x0014
        /*0014*/ 	.byte	0x00, 0xf0, 0x11, 0x00


	//----- nvinfo : EIATTR_KPARAM_INFO
	.align		4
.L_9:
        /*0018*/ 	.byte	0x04, 0x17
        /*001a*/ 	.short	(.L_11 - .L_10)
.L_10:
        /*001c*/ 	.word	0x00000000
        /*0020*/ 	.short	0x0002
        /*0022*/ 	.short	0x0010
        /*0024*/ 	.byte	0x00, 0xf0, 0x11, 0x00


	//----- nvinfo : EIATTR_KPARAM_INFO
	.align		4
.L_11:
        /*0028*/ 	.byte	0x04, 0x17
        /*002a*/ 	.short	(.L_13 - .L_12)
.L_12:
        /*002c*/ 	.word	0x00000000
        /*0030*/ 	.short	0x0001
        /*0032*/ 	.short	0x0008
        /*0034*/ 	.byte	0x00, 0xf5, 0x21, 0x00


	//----- nvinfo : EIATTR_KPARAM_INFO
	.align		4
.L_13:
        /*0038*/ 	.byte	0x04, 0x17
        /*003a*/ 	.short	(.L_15 - .L_14)
.L_14:
        /*003c*/ 	.word	0x00000000
        /*0040*/ 	.short	0x0000
        /*0042*/ 	.short	0x0000
        /*0044*/ 	.byte	0x00, 0xf5, 0x21, 0x00


	//----- nvinfo : EIATTR_SPARSE_MMA_MASK
	.align		4
.L_15:
        /*0048*/ 	.byte	0x03, 0x50
        /*004a*/ 	.short	0x0000


	//----- nvinfo : EIATTR_MAXREG_COUNT
	.align		4
        /*004c*/ 	.byte	0x03, 0x1b
        /*004e*/ 	.short	0x00ff


	//----- nvinfo : EIATTR_MERCURY_ISA_VERSION
	.align		4
        /*0050*/ 	.byte	0x03, 0x5f
        /*0052*/ 	.short	0x0101


	//----- nvinfo : EIATTR_VRC_CTA_INIT_COUNT
	.align		4
        /*0054*/ 	.byte	0x02, 0x4a
	.zero		1
	.zero		1


	//----- nvinfo : EIATTR_EXIT_INSTR_OFFSETS
	.align		4
        /*0058*/ 	.byte	0x04, 0x1c
        /*005a*/ 	.short	(.L_17 - .L_16)


	//   ....[0]....
.L_16:
        /*005c*/ 	.word	0x00000080


	//   ....[1]....
        /*0060*/ 	.word	0x00000100


	//----- nvinfo : EIATTR_CBANK_PARAM_SIZE
	.align		4
.L_17:
        /*0064*/ 	.byte	0x03, 0x19
        /*0066*/ 	.short	0x0018


	//----- nvinfo : EIATTR_PARAM_CBANK
	.align		4
        /*0068*/ 	.byte	0x04, 0x0a
        /*006a*/ 	.short	(.L_19 - .L_18)
	.align		4
.L_18:
        /*006c*/ 	.word	index@(.nv.constant0._Z25loop_output_concat_kernelPKfPfii)
        /*0070*/ 	.short	0x0380
        /*0072*/ 	.short	0x0018


	//----- nvinfo : EIATTR_SW_WAR
	.align		4
.L_19:
        /*0074*/ 	.byte	0x04, 0x36
        /*0076*/ 	.short	(.L_21 - .L_20)
.L_20:
        /*0078*/ 	.word	0x00000008
.L_21:


//--------------------- .nv.callgraph             --------------------------
	.section	.nv.callgraph,"",@"SHT_CUDA_CALLGRAPH"
	.align	4
	.sectionentsize	8
	.align		4
        /*0000*/ 	.word	0x00000000
	.align		4
        /*0004*/ 	.word	0xffffffff
	.align		4
        /*0008*/ 	.word	0x00000000
	.align		4
        /*000c*/ 	.word	0xfffffffe
	.align		4
        /*0010*/ 	.word	0x00000000
	.align		4
        /*0014*/ 	.word	0xfffffffd
	.align		4
        /*0018*/ 	.word	0x00000000
	.align		4
        /*001c*/ 	.word	0xfffffffc


//--------------------- .text._Z25loop_output_concat_kernelPKfPfii --------------------------
	.section	.text._Z25loop_output_concat_kernelPKfPfii,"ax",@progbits
	.align	128
        .global         _Z25loop_output_concat_kernelPKfPfii
        .type           _Z25loop_output_concat_kernelPKfPfii,@function
        .size           _Z25loop_output_concat_kernelPKfPfii,(.L_x_1 - _Z25loop_output_concat_kernelPKfPfii)
        .other          _Z25loop_output_concat_kernelPKfPfii,@"STO_CUDA_ENTRY STV_DEFAULT"
_Z25loop_output_concat_kernelPKfPfii:
.text._Z25loop_output_concat_kernelPKfPfii:
[----:B------:R-:W-:Y:S01]  /*0000*/  LDC R1, c[0x0][0x37c] ;  /* 0x0000df00ff017b82 */ /* 0x000fe20000000800 */
[----:B------:R-:W0:Y:S07]  /*0010*/  S2R R0, SR_TID.X ;  /* 0x0000000000007919 */ /* 0x000e2e0000002100 */
[----:B------:R-:W0:Y:S01]  /*0020*/  S2UR UR6, SR_CTAID.X ;  /* 0x00000000000679c3 */ /* 0x000e220000002500 */
[----:B------:R-:W1:Y:S07]  /*0030*/  LDCU.64 UR4, c[0x0][0x390] ;  /* 0x00007200ff0477ac */ /* 0x000e6e0008000a00 */
[----:B------:R-:W0:Y:S01]  /*0040*/  LDC R7, c[0x0][0x360] ;  /* 0x0000d800ff077b82 */ /* 0x000e220000000800 */
[----:B-1----:R-:W-:Y:S01]  /*0050*/  UIMAD UR4, UR5, UR4, URZ ;  /* 0x00000004050472a4 */ /* 0x002fe2000f8e02ff */
[----:B0-----:R-:W-:-:S05]  /*0060*/  IMAD R7, R7, UR6, R0 ;  /* 0x0000000607077c24 */ /* 0x001fca000f8e0200 */
[----:B------:R-:W-:-:S13]  /*0070*/  ISETP.GE.AND P0, PT, R7, UR4, PT ;  /* 0x0000000407007c0c */ /* 0x000fda000bf06270 */
[----:B------:R-:W-:Y:S05]  /*0080*/  @P0 EXIT ;  /* 0x000000000000094d */ /* 0x000fea0003800000 */
[----:B------:R-:W0:Y:S01]  /*0090*/  LDC.64 R2, c[0x0][0x380] ;  /* 0x0000e000ff027b82 */ /* 0x000e220000000a00 */
[----:B------:R-:W1:Y:S07]  /*00a0*/  LDCU.64 UR4, c[0x0][0x358] ;  /* 0x00006b00ff0477ac */ /* 0x000e6e0008000a00 */
[----:B------:R-:W2:Y:S01]  /*00b0*/  LDC.64 R4, c[0x0][0x388] ;  /* 0x0000e200ff047b82 */ /* 0x000ea20000000a00 */
[----:B0-----:R-:W-:-:S06]  /*00c0*/  IMAD.WIDE R2, R7, 0x4, R2 ;  /* 0x0000000407027825 */ /* 0x001fcc00078e0202 */
[----:B-1----:R-:W3:Y:S01]  /*00d0*/  LDG.E R3, desc[UR4][R2.64] ;  /* 0x0000000402037981 */ /* 0x002ee2000c1e1900 */
[----:B--2---:R-:W-:-:S05]  /*00e0*/  IMAD.WIDE R4, R7, 0x4, R4 ;  /* 0x0000000407047825 */ /* 0x004fca00078e0204 */
[----:B---3--:R-:W-:Y:S01]  /*00f0*/  STG.E desc[UR4][R4.64], R3 ;  /* 0x0000000304007986 */ /* 0x008fe2000c101904 */
[----:B------:R-:W-:Y:S05]  /*0100*/  EXIT ;  /* 0x000000000000794d */ /* 0x000fea0003800000 */
.L_x_0:
[----:B------:R-:W-:-:S00]  /*0110*/  BRA `(.L_x_0) ;  /* 0xfffffffc00fc7947 */ /* 0x000fc0000383ffff */
[----:B------:R-:W-:-:S00]  /*0120*/  NOP ;  /* 0x0000000000007918 */ /* 0x000fc00000000000 */
        /* <DEDUP_REMOVED lines=13> */
.L_x_1:


//--------------------- .nv.shared.reserved.0     --------------------------
	.section	.nv.shared.reserved.0,"aw",@nobits
	.weak		__nv_reservedSMEM_offset_0_alias
	.size		__nv_reservedSMEM_offset_0_alias, 0, 64
	.other		__nv_reservedSMEM_offset_0_alias,@"STO_CUDA_RESERVED_SHARED STV_DEFAULT"
__nv_reservedSMEM_offset_0_alias:
	.zero		0
	.zero		64


//--------------------- .nv.constant0._Z25loop_output_concat_kernelPKfPfii --------------------------
	.section	.nv.constant0._Z25loop_output_concat_kernelPKfPfii,"a",@progbits
	.sectionflags	@""
	.align	4
.nv.constant0._Z25loop_output_concat_kernelPKfPfii:
	.zero		920


//--------------------- SYMBOLS --------------------------

	.type		.nv.reservedSmem.offset0,@object
	.size		.nv.reservedSmem.offset0,0x4
